//
// Generated by NVIDIA NVVM Compiler
//
// Compiler Build ID: CL-36424714
// Cuda compilation tools, release 13.0, V13.0.88
// Based on NVVM 20.0.0
//

.version 9.0
.target sm_100
.address_size 64

	// .globl	_Z16kernelHelloWorldv
.extern .func  (.param .b32 func_retval0) vprintf
(
	.param .b64 vprintf_param_0,
	.param .b64 vprintf_param_1
)
;
.global .align 1 .b8 $str[14] = {72, 101, 108, 108, 111, 32, 87, 111, 114, 108, 100, 33, 10};

.visible .entry _Z16kernelHelloWorldv()
{
	.reg .b32 	%r<3>;
	.reg .b64 	%rd<3>;

	mov.u64 	%rd1, $str;
	cvta.global.u64 	%rd2, %rd1;
	{ // callseq 0, 0
	.param .b64 param0;
	st.param.b64 	[param0], %rd2;
	.param .b64 param1;
	st.param.b64 	[param1], 0;
	.param .b32 retval0;
	call.uni (retval0), 
	vprintf, 
	(
	param0, 
	param1
	);
	ld.param.b32 	%r1, [retval0];
	} // callseq 0
	ret;

}


// ===== COMPILED SASS (sm_100) =====

	.target	sm_100

	.elftype	@"ET_EXEC"


//--------------------- .note.nv.tkinfo           --------------------------
	.section	.note.nv.tkinfo,"",@"SHT_NOTE"
	.sectionflags	@"SHF_NOTE_NV_TKINFO"
	.tkinfo
        /*0018*/ 	.word	0x00000002
        /*0030*/ 	.string	""
        /*0030*/ 	.string	"ptxas"
        /*0030*/ 	.string	"Cuda compilation tools, release 13.0, V13.0.88"
        /*0030*/ 	.string	"Build cuda_13.0.r13.0/compiler.36424714_0"
        /*0030*/ 	.string	"-arch sm_100 -m 64 "



//--------------------- .note.nv.cuinfo           --------------------------
	.section	.note.nv.cuinfo,"",@"SHT_NOTE"
	.sectionflags	@"SHF_NOTE_NV_CUINFO"
        /*0018*/ 	.short	0x0002
        /*001a*/ 	.short	0x0064
        /*001c*/ 	.short	0x0082
	.zero		2


//--------------------- .nv.info                  --------------------------
	.section	.nv.info,"",@"SHT_CUDA_INFO"
	.align	4


	//----- nvinfo : EIATTR_REGCOUNT
	.align		4
        /*0000*/ 	.byte	0x04, 0x2f
        /*0002*/ 	.short	(.L_2 - .L_1)
	.align		4
.L_1:
        /*0004*/ 	.word	index@(_Z16kernelHelloWorldv)
        /*0008*/ 	.word	0x00000018


	//----- nvinfo : EIATTR_FRAME_SIZE
	.align		4
.L_2:
        /*000c*/ 	.byte	0x04, 0x11
        /*000e*/ 	.short	(.L_4 - .L_3)
	.align		4
.L_3:
        /*0010*/ 	.word	index@(_Z16kernelHelloWorldv)
        /*0014*/ 	.word	0x00000000


	//----- nvinfo : EIATTR_MIN_STACK_SIZE
	.align		4
.L_4:
        /*0018*/ 	.byte	0x04, 0x12
        /*001a*/ 	.short	(.L_6 - .L_5)
	.align		4
.L_5:
        /*001c*/ 	.word	index@(_Z16kernelHelloWorldv)
        /*0020*/ 	.word	0x00000000
.L_6:


//--------------------- .nv.compat                --------------------------
	.section	.nv.compat,"",@"SHT_CUDA_COMPAT_INFO"
	.align	4
        /*0000*/ 	.byte	0x02, 0x09, 0x00, 0x00, 0x02, 0x02, 0x01, 0x00, 0x02, 0x05, 0x05, 0x00, 0x03, 0x07, 0x01, 0x01
        /*0010*/ 	.byte	0x02, 0x03, 0x00, 0x00, 0x02, 0x06, 0x01, 0x00, 0x04, 0x0b, 0x08, 0x00, 0x09, 0x00, 0x00, 0x00
        /*0020*/ 	.byte	0x00, 0x00, 0x00, 0x00


//--------------------- .nv.info._Z16kernelHelloWorldv --------------------------
	.section	.nv.info._Z16kernelHelloWorldv,"",@"SHT_CUDA_INFO"
	.sectionflags	@""
	.align	4


	//----- nvinfo : EIATTR_CUDA_API_VERSION
	.align		4
        /*0000*/ 	.byte	0x04, 0x37
        /*0002*/ 	.short	(.L_8 - .L_7)
.L_7:
        /*0004*/ 	.word	0x00000082


	//----- nvinfo : EIATTR_SPARSE_MMA_MASK
	.align		4
.L_8:
        /*0008*/ 	.byte	0x03, 0x50
        /*000a*/ 	.short	0x0000


	//----- nvinfo : EIATTR_MAXREG_COUNT
	.align		4
        /*000c*/ 	.byte	0x03, 0x1b
        /*000e*/ 	.short	0x00ff


	//----- nvinfo : EIATTR_EXTERNS
	.align		4
        /*0010*/ 	.byte	0x04, 0x0f
        /*0012*/ 	.short	(.L_10 - .L_9)


	//   ....[0]....
	.align		4
.L_9:
        /*0014*/ 	.word	index@(vprintf)


	//----- nvinfo : EIATTR_MERCURY_ISA_VERSION
	.align		4
.L_10:
        /*0018*/ 	.byte	0x03, 0x5f
        /*001a*/ 	.short	0x0101


	//----- nvinfo : EIATTR_VRC_CTA_INIT_COUNT
	.align		4
        /*001c*/ 	.byte	0x02, 0x4a
	.zero		1
	.zero		1


	//----- nvinfo : EIATTR_SYSCALL_OFFSETS
	.align		4
        /*0020*/ 	.byte	0x04, 0x46
        /*0022*/ 	.short	(.L_12 - .L_11)


	//   ....[0]....
.L_11:
        /*0024*/ 	.word	0x00000080


	//----- nvinfo : EIATTR_EXIT_INSTR_OFFSETS
	.align		4
.L_12:
        /*0028*/ 	.byte	0x04, 0x1c
        /*002a*/ 	.short	(.L_14 - .L_13)


	//   ....[0]....
.L_13:
        /*002c*/ 	.word	0x00000090


	//----- nvinfo : EIATTR_SW_WAR
	.align		4
.L_14:
        /*0030*/ 	.byte	0x04, 0x36
        /*0032*/ 	.short	(.L_16 - .L_15)
.L_15:
        /*0034*/ 	.word	0x00000008
.L_16:


//--------------------- .nv.callgraph             --------------------------
	.section	.nv.callgraph,"",@"SHT_CUDA_CALLGRAPH"
	.align	4
	.sectionentsize	8
	.align		4
        /*0000*/ 	.word	0x00000000
	.align		4
        /*0004*/ 	.word	0xffffffff
	.align		4
        /*0008*/ 	.word	index@(_Z16kernelHelloWorldv)
	.align		4
        /*000c*/ 	.word	index@(vprintf)
	.align		4
        /*0010*/ 	.word	0x00000000
	.align		4
        /*0014*/ 	.word	0xfffffffe
	.align		4
        /*0018*/ 	.word	0x00000000
	.align		4
        /*001c*/ 	.word	0xfffffffd
	.align		4
        /*0020*/ 	.word	0x00000000
	.align		4
        /*0024*/ 	.word	0xfffffffc


//--------------------- .nv.constant4             --------------------------
	.section	.nv.constant4,"a",@progbits
	.align	8
	.align		8
.nv.constant4:
        /*0000*/ 	.dword	vprintf
	.align		8
        /*0008*/ 	.dword	$str


//--------------------- .text._Z16kernelHelloWorldv --------------------------
	.section	.text._Z16kernelHelloWorldv,"ax",@progbits
	.align	128
        .global         _Z16kernelHelloWorldv
        .type           _Z16kernelHelloWorldv,@function
        .size           _Z16kernelHelloWorldv,(.L_x_2 - _Z16kernelHelloWorldv)
        .other          _Z16kernelHelloWorldv,@"STO_CUDA_ENTRY STV_DEFAULT"
_Z16kernelHelloWorldv:
.text._Z16kernelHelloWorldv:
[----:B------:R-:W0:Y:S01]  /*0000*/  LDC R1, c[0x0][0x37c] ;  /* 0x0000df00ff017b82 */ /* 0x000e220000000800 */
[----:B------:R-:W-:Y:S01]  /*0010*/  MOV R0, 0x0 ;  /* 0x0000000000007802 */ /* 0x000fe20000000f00 */
[----:B------:R-:W1:Y:S01]  /*0020*/  LDCU.64 UR4, c[0x4][0x8] ;  /* 0x01000100ff0477ac */ /* 0x000e620008000a00 */
[----:B------:R-:W-:-:S05]  /*0030*/  CS2R R6, SRZ ;  /* 0x0000000000067805 */ /* 0x000fca000001ff00 */
[----:B------:R2:W3:Y:S01]  /*0040*/  LDC.64 R2, c[0x4][R0] ;  /* 0x0100000000027b82 */ /* 0x0004e20000000a00 */
[----:B-1----:R-:W-:Y:S02]  /*0050*/  IMAD.U32 R4, RZ, RZ, UR4 ;  /* 0x00000004ff047e24 */ /* 0x002fe4000f8e00ff */
[----:B--2---:R-:W-:-:S07]  /*0060*/  IMAD.U32 R5, RZ, RZ, UR5 ;  /* 0x00000005ff057e24 */ /* 0x004fce000f8e00ff */
[----:B------:R-:W-:-:S07]  /*0070*/  LEPC R20, `(.L_x_0) ;  /* 0x000000001014794e */ /* 0x000fce0000000000 */
[----:B0--3--:R-:W-:Y:S05]  /*0080*/  CALL.ABS.NOINC R2 ;  /* 0x0000000002007343 */ /* 0x009fea0003c00000 */
.L_x_0:
[----:B------:R-:W-:Y:S05]  /*0090*/  EXIT ;  /* 0x000000000000794d */ /* 0x000fea0003800000 */
.L_x_1:
[----:B------:R-:W-:-:S00]  /*00a0*/  BRA `(.L_x_1) ;  /* 0xfffffffc00fc7947 */ /* 0x000fc0000383ffff */
[----:B------:R-:W-:-:S00]  /*00b0*/  NOP ;  /* 0x0000000000007918 */ /* 0x000fc00000000000 */
        /* <DEDUP_REMOVED lines=12> */
.L_x_2:


//--------------------- .nv.global.init           --------------------------
	.section	.nv.global.init,"aw",@progbits
.nv.global.init:
	.type		$str,@object
	.size		$str,(.L_0 - $str)
$str:
        /*0000*/ 	.byte	0x48, 0x65, 0x6c, 0x6c, 0x6f, 0x20, 0x57, 0x6f, 0x72, 0x6c, 0x64, 0x21, 0x0a, 0x00
.L_0:


//--------------------- .nv.shared.reserved.0     --------------------------
	.section	.nv.shared.reserved.0,"aw",@nobits
	.weak		__nv_reservedSMEM_offset_0_alias
	.size		__nv_reservedSMEM_offset_0_alias, 0, 64
	.other		__nv_reservedSMEM_offset_0_alias,@"STO_CUDA_RESERVED_SHARED STV_DEFAULT"
__nv_reservedSMEM_offset_0_alias:
	.zero		0
	.zero		64


//--------------------- .nv.constant0._Z16kernelHelloWorldv --------------------------
	.section	.nv.constant0._Z16kernelHelloWorldv,"a",@progbits
	.sectionflags	@""
	.align	4
.nv.constant0._Z16kernelHelloWorldv:
	.zero		896


//--------------------- SYMBOLS --------------------------

	.type		.nv.reservedSmem.offset0,@object
	.size		.nv.reservedSmem.offset0,0x4
	.type		vprintf,@function
